//
// Generated by NVIDIA NVVM Compiler
//
// Compiler Build ID: CL-36424714
// Cuda compilation tools, release 13.0, V13.0.88
// Based on NVVM 20.0.0
//

.version 9.0
.target sm_100
.address_size 64

	// .globl	_Z9solveIterPdPi
.const .align 8 .b8 stencil4[40] = {85, 85, 85, 85, 85, 85, 181, 191, 85, 85, 85, 85, 85, 85, 245, 63, 0, 0, 0, 0, 0, 0, 4, 192, 85, 85, 85, 85, 85, 85, 245, 63, 85, 85, 85, 85, 85, 85, 181, 191};
.const .align 8 .b8 stencil2[24] = {0, 0, 0, 0, 0, 0, 240, 63, 0, 0, 0, 0, 0, 0, 0, 192, 0, 0, 0, 0, 0, 0, 240, 63};
.const .align 4 .u32 mGpu = 400;
.const .align 4 .u32 nGpu = 400;
.const .align 8 .f64 dt = 0d3F847AE147AE147B;

.visible .entry _Z9solveIterPdPi(
	.param .u64 .ptr .align 1 _Z9solveIterPdPi_param_0,
	.param .u64 .ptr .align 1 _Z9solveIterPdPi_param_1
)
{
	.reg .pred 	%p<6>;
	.reg .b32 	%r<30>;
	.reg .b64 	%rd<27>;
	.reg .b64 	%fd<44>;

	ld.param.u64 	%rd4, [_Z9solveIterPdPi_param_0];
	ld.param.u64 	%rd5, [_Z9solveIterPdPi_param_1];
	cvta.to.global.u64 	%rd1, %rd4;
	cvta.to.global.u64 	%rd6, %rd5;
	mov.u32 	%r7, %ctaid.x;
	mov.u32 	%r8, %ntid.x;
	mov.u32 	%r9, %tid.x;
	mad.lo.s32 	%r10, %r7, %r8, %r9;
	mov.u32 	%r11, %ctaid.y;
	mov.u32 	%r12, %ntid.y;
	mov.u32 	%r13, %tid.y;
	mad.lo.s32 	%r14, %r11, %r12, %r13;
	ld.const.u32 	%r15, [nGpu];
	cvt.s64.s32 	%rd2, %r15;
	mul.lo.s32 	%r3, %r15, %r14;
	add.s32 	%r4, %r3, %r10;
	ld.global.u32 	%r5, [%rd6];
	shr.u32 	%r16, %r5, 31;
	add.s32 	%r17, %r5, %r16;
	shr.s32 	%r18, %r17, 1;
	sub.s32 	%r19, 400, %r18;
	min.s32 	%r20, %r14, %r10;
	setp.lt.s32 	%p1, %r20, %r18;
	max.s32 	%r21, %r14, %r10;
	setp.ge.s32 	%p2, %r21, %r19;
	or.pred  	%p3, %p2, %p1;
	@%p3 bra 	$L__BB0_6;
	add.s32 	%r22, %r4, -1;
	mul.wide.s32 	%rd7, %r22, 8;
	add.s64 	%rd3, %rd1, %rd7;
	mov.f64 	%fd43, 0d0000000000000000;
	setp.eq.s32 	%p4, %r5, 4;
	@%p4 bra 	$L__BB0_4;
	setp.ne.s32 	%p5, %r5, 2;
	@%p5 bra 	$L__BB0_5;
	cvt.u32.u64 	%r27, %rd2;
	mul.wide.s32 	%rd20, %r18, 8;
	mov.u64 	%rd21, stencil2;
	add.s64 	%rd22, %rd21, %rd20;
	ld.const.f64 	%fd28, [%rd22+-8];
	sub.s32 	%r28, %r3, %r27;
	add.s32 	%r29, %r28, %r10;
	mul.wide.s32 	%rd23, %r29, 8;
	add.s64 	%rd24, %rd1, %rd23;
	ld.global.f64 	%fd29, [%rd24];
	fma.rn.f64 	%fd30, %fd28, %fd29, 0d0000000000000000;
	ld.global.f64 	%fd31, [%rd3];
	fma.rn.f64 	%fd32, %fd28, %fd31, %fd30;
	ld.const.f64 	%fd33, [%rd22];
	ld.global.f64 	%fd34, [%rd3+8];
	fma.rn.f64 	%fd35, %fd33, %fd34, %fd32;
	fma.rn.f64 	%fd36, %fd33, %fd34, %fd35;
	ld.const.f64 	%fd37, [%rd22+8];
	shl.b64 	%rd25, %rd2, 3;
	add.s64 	%rd26, %rd25, %rd3;
	ld.global.f64 	%fd38, [%rd26+8];
	fma.rn.f64 	%fd39, %fd37, %fd38, %fd36;
	ld.global.f64 	%fd40, [%rd3+16];
	fma.rn.f64 	%fd43, %fd37, %fd40, %fd39;
	bra.uni 	$L__BB0_5;
$L__BB0_4:
	cvt.u32.u64 	%r23, %rd2;
	mul.wide.s32 	%rd8, %r18, 8;
	mov.u64 	%rd9, stencil4;
	add.s64 	%rd10, %rd9, %rd8;
	ld.const.f64 	%fd5, [%rd10+-16];
	add.s32 	%r24, %r14, -2;
	mad.lo.s32 	%r25, %r23, %r24, %r10;
	mul.wide.s32 	%rd11, %r25, 8;
	add.s64 	%rd12, %rd1, %rd11;
	ld.global.f64 	%fd6, [%rd12];
	fma.rn.f64 	%fd7, %fd5, %fd6, 0d0000000000000000;
	add.s32 	%r26, %r4, -2;
	mul.wide.s32 	%rd13, %r26, 8;
	add.s64 	%rd14, %rd1, %rd13;
	ld.global.f64 	%fd8, [%rd14];
	fma.rn.f64 	%fd9, %fd5, %fd8, %fd7;
	ld.const.f64 	%fd10, [%rd10+-8];
	mul.wide.s32 	%rd15, %r23, 8;
	add.s64 	%rd16, %rd12, %rd15;
	ld.global.f64 	%fd11, [%rd16];
	fma.rn.f64 	%fd12, %fd10, %fd11, %fd9;
	ld.global.f64 	%fd13, [%rd14+8];
	fma.rn.f64 	%fd14, %fd10, %fd13, %fd12;
	ld.const.f64 	%fd15, [%rd10];
	add.s64 	%rd17, %rd14, 16;
	ld.global.f64 	%fd16, [%rd14+16];
	fma.rn.f64 	%fd17, %fd15, %fd16, %fd14;
	fma.rn.f64 	%fd18, %fd15, %fd16, %fd17;
	ld.const.f64 	%fd19, [%rd10+8];
	add.s64 	%rd18, %rd17, %rd15;
	ld.global.f64 	%fd20, [%rd18];
	fma.rn.f64 	%fd21, %fd19, %fd20, %fd18;
	ld.global.f64 	%fd22, [%rd14+24];
	fma.rn.f64 	%fd23, %fd19, %fd22, %fd21;
	ld.const.f64 	%fd24, [%rd10+16];
	add.s64 	%rd19, %rd18, %rd15;
	ld.global.f64 	%fd25, [%rd19];
	fma.rn.f64 	%fd26, %fd24, %fd25, %fd23;
	ld.global.f64 	%fd27, [%rd14+32];
	fma.rn.f64 	%fd43, %fd24, %fd27, %fd26;
$L__BB0_5:
	bar.sync 	0;
	ld.const.f64 	%fd41, [dt];
	mul.f64 	%fd42, %fd43, %fd41;
	st.global.f64 	[%rd3+8], %fd42;
$L__BB0_6:
	ret;

}


// ===== COMPILED SASS (sm_100) =====

	.target	sm_100

	.elftype	@"ET_EXEC"


//--------------------- .note.nv.tkinfo           --------------------------
	.section	.note.nv.tkinfo,"",@"SHT_NOTE"
	.sectionflags	@"SHF_NOTE_NV_TKINFO"
	.tkinfo
        /*0018*/ 	.word	0x00000002
        /*0030*/ 	.string	""
        /*0030*/ 	.string	"ptxas"
        /*0030*/ 	.string	"Cuda compilation tools, release 13.0, V13.0.88"
        /*0030*/ 	.string	"Build cuda_13.0.r13.0/compiler.36424714_0"
        /*0030*/ 	.string	"-arch sm_100 -m 64 "



//--------------------- .note.nv.cuinfo           --------------------------
	.section	.note.nv.cuinfo,"",@"SHT_NOTE"
	.sectionflags	@"SHF_NOTE_NV_CUINFO"
        /*0018*/ 	.short	0x0002
        /*001a*/ 	.short	0x0064
        /*001c*/ 	.short	0x0082
	.zero		2


//--------------------- .nv.info                  --------------------------
	.section	.nv.info,"",@"SHT_CUDA_INFO"
	.align	4


	//----- nvinfo : EIATTR_REGCOUNT
	.align		4
        /*0000*/ 	.byte	0x04, 0x2f
        /*0002*/ 	.short	(.L_6 - .L_5)
	.align		4
.L_5:
        /*0004*/ 	.word	index@(_Z9solveIterPdPi)
        /*0008*/ 	.word	0x00000020


	//----- nvinfo : EIATTR_FRAME_SIZE
	.align		4
.L_6:
        /*000c*/ 	.byte	0x04, 0x11
        /*000e*/ 	.short	(.L_8 - .L_7)
	.align		4
.L_7:
        /*0010*/ 	.word	index@(_Z9solveIterPdPi)
        /*0014*/ 	.word	0x00000000


	//----- nvinfo : EIATTR_MIN_STACK_SIZE
	.align		4
.L_8:
        /*0018*/ 	.byte	0x04, 0x12
        /*001a*/ 	.short	(.L_10 - .L_9)
	.align		4
.L_9:
        /*001c*/ 	.word	index@(_Z9solveIterPdPi)
        /*0020*/ 	.word	0x00000000
.L_10:


//--------------------- .nv.compat                --------------------------
	.section	.nv.compat,"",@"SHT_CUDA_COMPAT_INFO"
	.align	4
        /*0000*/ 	.byte	0x02, 0x09, 0x00, 0x00, 0x02, 0x02, 0x01, 0x00, 0x02, 0x05, 0x05, 0x00, 0x03, 0x07, 0x01, 0x01
        /*0010*/ 	.byte	0x02, 0x03, 0x00, 0x00, 0x02, 0x06, 0x01, 0x00, 0x04, 0x0b, 0x08, 0x00, 0x01, 0x00, 0x00, 0x00
        /*0020*/ 	.byte	0x00, 0x00, 0x00, 0x00


//--------------------- .nv.info._Z9solveIterPdPi --------------------------
	.section	.nv.info._Z9solveIterPdPi,"",@"SHT_CUDA_INFO"
	.sectionflags	@""
	.align	4


	//----- nvinfo : EIATTR_CUDA_API_VERSION
	.align		4
        /*0000*/ 	.byte	0x04, 0x37
        /*0002*/ 	.short	(.L_12 - .L_11)
.L_11:
        /*0004*/ 	.word	0x00000082


	//----- nvinfo : EIATTR_KPARAM_INFO
	.align		4
.L_12:
        /*0008*/ 	.byte	0x04, 0x17
        /*000a*/ 	.short	(.L_14 - .L_13)
.L_13:
        /*000c*/ 	.word	0x00000000
        /*0010*/ 	.short	0x0001
        /*0012*/ 	.short	0x0008
        /*0014*/ 	.byte	0x00, 0xf5, 0x21, 0x00


	//----- nvinfo : EIATTR_KPARAM_INFO
	.align		4
.L_14:
        /*0018*/ 	.byte	0x04, 0x17
        /*001a*/ 	.short	(.L_16 - .L_15)
.L_15:
        /*001c*/ 	.word	0x00000000
        /*0020*/ 	.short	0x0000
        /*0022*/ 	.short	0x0000
        /*0024*/ 	.byte	0x00, 0xf5, 0x21, 0x00


	//----- nvinfo : EIATTR_SPARSE_MMA_MASK
	.align		4
.L_16:
        /*0028*/ 	.byte	0x03, 0x50
        /*002a*/ 	.short	0x0000


	//----- nvinfo : EIATTR_MAXREG_COUNT
	.align		4
        /*002c*/ 	.byte	0x03, 0x1b
        /*002e*/ 	.short	0x00ff


	//----- nvinfo : EIATTR_NUM_BARRIERS
	.align		4
        /*0030*/ 	.byte	0x02, 0x4c
        /*0032*/ 	.byte	0x01
	.zero		1


	//----- nvinfo : EIATTR_MERCURY_ISA_VERSION
	.align		4
        /*0034*/ 	.byte	0x03, 0x5f
        /*0036*/ 	.short	0x0101


	//----- nvinfo : EIATTR_VRC_CTA_INIT_COUNT
	.align		4
        /*0038*/ 	.byte	0x02, 0x4a
	.zero		1
	.zero		1


	//----- nvinfo : EIATTR_EXIT_INSTR_OFFSETS
	.align		4
        /*003c*/ 	.byte	0x04, 0x1c
        /*003e*/ 	.short	(.L_18 - .L_17)


	//   ....[0]....
.L_17:
        /*0040*/ 	.word	0x00000130


	//   ....[1]....
        /*0044*/ 	.word	0x000005a0


	//----- nvinfo : EIATTR_CBANK_PARAM_SIZE
	.align		4
.L_18:
        /*0048*/ 	.byte	0x03, 0x19
        /*004a*/ 	.short	0x0010


	//----- nvinfo : EIATTR_PARAM_CBANK
	.align		4
        /*004c*/ 	.byte	0x04, 0x0a
        /*004e*/ 	.short	(.L_20 - .L_19)
	.align		4
.L_19:
        /*0050*/ 	.word	index@(.nv.constant0._Z9solveIterPdPi)
        /*0054*/ 	.short	0x0380
        /*0056*/ 	.short	0x0010


	//----- nvinfo : EIATTR_SW_WAR
	.align		4
.L_20:
        /*0058*/ 	.byte	0x04, 0x36
        /*005a*/ 	.short	(.L_22 - .L_21)
.L_21:
        /*005c*/ 	.word	0x00000008
.L_22:


//--------------------- .nv.callgraph             --------------------------
	.section	.nv.callgraph,"",@"SHT_CUDA_CALLGRAPH"
	.align	4
	.sectionentsize	8
	.align		4
        /*0000*/ 	.word	0x00000000
	.align		4
        /*0004*/ 	.word	0xffffffff
	.align		4
        /*0008*/ 	.word	0x00000000
	.align		4
        /*000c*/ 	.word	0xfffffffe
	.align		4
        /*0010*/ 	.word	0x00000000
	.align		4
        /*0014*/ 	.word	0xfffffffd
	.align		4
        /*0018*/ 	.word	0x00000000
	.align		4
        /*001c*/ 	.word	0xfffffffc


//--------------------- .nv.constant3             --------------------------
	.section	.nv.constant3,"a",@progbits
	.align	8
.nv.constant3:
	.type		stencil4,@object
	.size		stencil4,(stencil2 - stencil4)
stencil4:
        /*0000*/ 	.byte	0x55, 0x55, 0x55, 0x55, 0x55, 0x55, 0xb5, 0xbf, 0x55, 0x55, 0x55, 0x55, 0x55, 0x55, 0xf5, 0x3f
        /*0010*/ 	.byte	0x00, 0x00, 0x00, 0x00, 0x00, 0x00, 0x04, 0xc0, 0x55, 0x55, 0x55, 0x55, 0x55, 0x55, 0xf5, 0x3f
        /*0020*/ 	.byte	0x55, 0x55, 0x55, 0x55, 0x55, 0x55, 0xb5, 0xbf
	.type		stencil2,@object
	.size		stencil2,(mGpu - stencil2)
stencil2:
        /*0028*/ 	.byte	0x00, 0x00, 0x00, 0x00, 0x00, 0x00, 0xf0, 0x3f, 0x00, 0x00, 0x00, 0x00, 0x00, 0x00, 0x00, 0xc0
        /*0038*/ 	.byte	0x00, 0x00, 0x00, 0x00, 0x00, 0x00, 0xf0, 0x3f
	.type		mGpu,@object
	.size		mGpu,(nGpu - mGpu)
mGpu:
        /*0040*/ 	.byte	0x90, 0x01, 0x00, 0x00
	.type		nGpu,@object
	.size		nGpu,(dt - nGpu)
nGpu:
        /*0044*/ 	.byte	0x90, 0x01, 0x00, 0x00
	.type		dt,@object
	.size		dt,(.L_4 - dt)
dt:
        /*0048*/ 	.byte	0x7b, 0x14, 0xae, 0x47, 0xe1, 0x7a, 0x84, 0x3f
.L_4:


//--------------------- .text._Z9solveIterPdPi    --------------------------
	.section	.text._Z9solveIterPdPi,"ax",@progbits
	.align	128
        .global         _Z9solveIterPdPi
        .type           _Z9solveIterPdPi,@function
        .size           _Z9solveIterPdPi,(.L_x_3 - _Z9solveIterPdPi)
        .other          _Z9solveIterPdPi,@"STO_CUDA_ENTRY STV_DEFAULT"
_Z9solveIterPdPi:
.text._Z9solveIterPdPi:
[----:B------:R-:W-:Y:S08]  /*0000*/  LDC R1, c[0x0][0x37c] ;  /* 0x0000df00ff017b82 */ /* 0x000ff00000000800 */
[----:B------:R-:W0:Y:S01]  /*0010*/  LDC.64 R2, c[0x0][0x388] ;  /* 0x0000e200ff027b82 */ /* 0x000e220000000a00 */
[----:B------:R-:W0:Y:S02]  /*0020*/  LDCU.64 UR4, c[0x0][0x358] ;  /* 0x00006b00ff0477ac */ /* 0x000e240008000a00 */
[----:B0-----:R0:W2:Y:S05]  /*0030*/  LDG.E R5, desc[UR4][R2.64] ;  /* 0x0000000402057981 */ /* 0x0010aa000c1e1900 */
[----:B------:R-:W1:Y:S01]  /*0040*/  S2UR UR6, SR_CTAID.X ;  /* 0x00000000000679c3 */ /* 0x000e620000002500 */
[----:B------:R-:W1:Y:S01]  /*0050*/  S2R R7, SR_TID.X ;  /* 0x0000000000077919 */ /* 0x000e620000002100 */
[----:B------:R-:W3:Y:S06]  /*0060*/  S2R R9, SR_TID.Y ;  /* 0x0000000000097919 */ /* 0x000eec0000002200 */
[----:B------:R-:W1:Y:S08]  /*0070*/  LDC R6, c[0x0][0x360] ;  /* 0x0000d800ff067b82 */ /* 0x000e700000000800 */
[----:B------:R-:W3:Y:S08]  /*0080*/  S2UR UR7, SR_CTAID.Y ;  /* 0x00000000000779c3 */ /* 0x000ef00000002600 */
[----:B------:R-:W3:Y:S01]  /*0090*/  LDC R0, c[0x0][0x364] ;  /* 0x0000d900ff007b82 */ /* 0x000ee20000000800 */
[----:B-1----:R-:W-:-:S02]  /*00a0*/  IMAD R6, R6, UR6, R7 ;  /* 0x0000000606067c24 */ /* 0x002fc4000f8e0207 */
[----:B---3--:R-:W-:-:S05]  /*00b0*/  IMAD R7, R0, UR7, R9 ;  /* 0x0000000700077c24 */ /* 0x008fca000f8e0209 */
[CC--:B------:R-:W-:Y:S02]  /*00c0*/  VIMNMX R9, PT, PT, R6.reuse, R7.reuse, PT ;  /* 0x0000000706097248 */ /* 0x0c0fe40003fe0100 */
[----:B0-----:R-:W-:Y:S02]  /*00d0*/  VIMNMX R3, PT, PT, R6, R7, !PT ;  /* 0x0000000706037248 */ /* 0x001fe40007fe0100 */
[----:B--2---:R-:W-:-:S04]  /*00e0*/  LEA.HI R0, R5, R5, RZ, 0x1 ;  /* 0x0000000505007211 */ /* 0x004fc800078f08ff */
[----:B------:R-:W-:-:S04]  /*00f0*/  SHF.R.S32.HI R0, RZ, 0x1, R0 ;  /* 0x00000001ff007819 */ /* 0x000fc80000011400 */
[----:B------:R-:W-:Y:S02]  /*0100*/  ISETP.GE.AND P0, PT, R9, R0, PT ;  /* 0x000000000900720c */ /* 0x000fe40003f06270 */
[----:B------:R-:W-:-:S04]  /*0110*/  IADD3 R2, PT, PT, -R0, 0x190, RZ ;  /* 0x0000019000027810 */ /* 0x000fc80007ffe1ff */
[----:B------:R-:W-:-:S13]  /*0120*/  ISETP.GE.OR P0, PT, R3, R2, !P0 ;  /* 0x000000020300720c */ /* 0x000fda0004706670 */
[----:B------:R-:W-:Y:S05]  /*0130*/  @P0 EXIT ;  /* 0x000000000000094d */ /* 0x000fea0003800000 */
[----:B------:R-:W0:Y:S01]  /*0140*/  LDC R19, c[0x3][0x44] ;  /* 0x00c01100ff137b82 */ /* 0x000e220000000800 */
[----:B------:R-:W-:-:S07]  /*0150*/  ISETP.NE.AND P0, PT, R5, 0x4, PT ;  /* 0x000000040500780c */ /* 0x000fce0003f05270 */
[----:B------:R-:W1:Y:S01]  /*0160*/  LDC.64 R24, c[0x0][0x380] ;  /* 0x0000e000ff187b82 */ /* 0x000e620000000a00 */
[----:B0-----:R-:W-:-:S04]  /*0170*/  IMAD R4, R7, R19, R6 ;  /* 0x0000001307047224 */ /* 0x001fc800078e0206 */
[----:B------:R-:W-:-:S04]  /*0180*/  VIADD R3, R4, 0xffffffff ;  /* 0xffffffff04037836 */ /* 0x000fc80000000000 */
[----:B-1----:R-:W-:Y:S01]  /*0190*/  IMAD.WIDE R2, R3, 0x8, R24 ;  /* 0x0000000803027825 */ /* 0x002fe200078e0218 */
[----:B------:R-:W-:Y:S06]  /*01a0*/  @!P0 BRA `(.L_x_0) ;  /* 0x0000000000688947 */ /* 0x000fec0003800000 */
[----:B------:R-:W-:Y:S02]  /*01b0*/  ISETP.NE.AND P0, PT, R5, 0x2, PT ;  /* 0x000000020500780c */ /* 0x000fe40003f05270 */
[----:B------:R-:W-:-:S11]  /*01c0*/  CS2R R4, SRZ ;  /* 0x0000000000047805 */ /* 0x000fd6000001ff00 */
[----:B------:R-:W-:Y:S05]  /*01d0*/  @P0 BRA `(.L_x_1) ;  /* 0x0000000000e00947 */ /* 0x000fea0003800000 */
[----:B------:R-:W-:Y:S01]  /*01e0*/  IMAD R7, R7, R19, -R19 ;  /* 0x0000001307077224 */ /* 0x000fe200078e0a13 */
[----:B------:R-:W2:Y:S04]  /*01f0*/  LDG.E.64 R10, desc[UR4][R2.64] ;  /* 0x00000004020a7981 */ /* 0x000ea8000c1e1b00 */
[----:B------:R-:W-:-:S05]  /*0200*/  IADD3 R7, PT, PT, R6, R7, RZ ;  /* 0x0000000706077210 */ /* 0x000fca0007ffe0ff */
[----:B------:R-:W-:Y:S02]  /*0210*/  IMAD.WIDE R24, R7, 0x8, R24 ;  /* 0x0000000807187825 */ /* 0x000fe400078e0218 */
[----:B------:R-:W3:Y:S04]  /*0220*/  LDG.E.64 R6, desc[UR4][R2.64+0x8] ;  /* 0x0000080402067981 */ /* 0x000ee8000c1e1b00 */
[----:B------:R-:W4:Y:S01]  /*0230*/  LDG.E.64 R24, desc[UR4][R24.64] ;  /* 0x0000000418187981 */ /* 0x000f22000c1e1b00 */
[----:B------:R-:W-:Y:S02]  /*0240*/  SHF.R.S32.HI R4, RZ, 0x1f, R19 ;  /* 0x0000001fff047819 */ /* 0x000fe40000011413 */
[----:B------:R-:W-:-:S04]  /*0250*/  LEA R8, P0, R19, R2, 0x3 ;  /* 0x0000000213087211 */ /* 0x000fc800078018ff */
[----:B------:R-:W-:Y:S02]  /*0260*/  LEA.HI.X R9, R19, R3, R4, 0x3, P0 ;  /* 0x0000000313097211 */ /* 0x000fe400000f1c04 */
[----:B------:R-:W5:Y:S04]  /*0270*/  LDG.E.64 R4, desc[UR4][R2.64+0x10] ;  /* 0x0000100402047981 */ /* 0x000f68000c1e1b00 */
[----:B------:R-:W5:Y:S01]  /*0280*/  LDG.E.64 R8, desc[UR4][R8.64+0x8] ;  /* 0x0000080408087981 */ /* 0x000f62000c1e1b00 */
[----:B------:R-:W-:-:S05]  /*0290*/  IMAD.MOV.U32 R13, RZ, RZ, 0x28 ;  /* 0x00000028ff0d7424 */ /* 0x000fca00078e00ff */
[----:B------:R-:W-:-:S04]  /*02a0*/  LEA R0, R0, R13, 0x3 ;  /* 0x0000000d00007211 */ /* 0x000fc800078e18ff */
[----:B------:R-:W4:Y:S08]  /*02b0*/  LDC.64 R12, c[0x3][R0+-0x8] ;  /* 0x00fffe00000c7b82 */ /* 0x000f300000000a00 */
[----:B------:R-:W3:Y:S01]  /*02c0*/  LDC.64 R14, c[0x3][R0] ;  /* 0x00c00000000e7b82 */ /* 0x000ee20000000a00 */
[----:B----4-:R-:W-:-:S08]  /*02d0*/  DFMA R24, R12, R24, RZ ;  /* 0x000000180c18722b */ /* 0x010fd000000000ff */
[----:B--2---:R-:W-:Y:S01]  /*02e0*/  DFMA R10, R12, R10, R24 ;  /* 0x0000000a0c0a722b */ /* 0x004fe20000000018 */
[----:B------:R-:W5:Y:S07]  /*02f0*/  LDC.64 R12, c[0x3][R0+0x8] ;  /* 0x00c00200000c7b82 */ /* 0x000f6e0000000a00 */
[----:B---3--:R-:W-:-:S08]  /*0300*/  DFMA R10, R14, R6, R10 ;  /* 0x000000060e0a722b */ /* 0x008fd0000000000a */
[----:B------:R-:W-:-:S08]  /*0310*/  DFMA R10, R14, R6, R10 ;  /* 0x000000060e0a722b */ /* 0x000fd0000000000a */
[----:B-----5:R-:W-:-:S08]  /*0320*/  DFMA R8, R12, R8, R10 ;  /* 0x000000080c08722b */ /* 0x020fd0000000000a */
[----:B------:R-:W-:Y:S01]  /*0330*/  DFMA R4, R12, R4, R8 ;  /* 0x000000040c04722b */ /* 0x000fe20000000008 */
[----:B------:R-:W-:Y:S10]  /*0340*/  BRA `(.L_x_1) ;  /* 0x0000000000847947 */ /* 0x000ff40003800000 */
.L_x_0:
[----:B------:R-:W-:Y:S01]  /*0350*/  VIADD R7, R7, 0xfffffffe ;  /* 0xfffffffe07077836 */ /* 0x000fe20000000000 */
[----:B------:R-:W-:-:S03]  /*0360*/  IADD3 R5, PT, PT, R4, -0x2, RZ ;  /* 0xfffffffe04057810 */ /* 0x000fc60007ffe0ff */
[----:B------:R-:W-:-:S04]  /*0370*/  IMAD R7, R7, R19, R6 ;  /* 0x0000001307077224 */ /* 0x000fc800078e0206 */
[----:B------:R-:W-:-:S05]  /*0380*/  IMAD.WIDE R20, R7, 0x8, R24 ;  /* 0x0000000807147825 */ /* 0x000fca00078e0218 */
[----:B------:R-:W2:Y:S01]  /*0390*/  LDG.E.64 R14, desc[UR4][R20.64] ;  /* 0x00000004140e7981 */ /* 0x000ea2000c1e1b00 */
[----:B------:R-:W-:-:S05]  /*03a0*/  IMAD.WIDE R24, R5, 0x8, R24 ;  /* 0x0000000805187825 */ /* 0x000fca00078e0218 */
[----:B------:R-:W3:Y:S01]  /*03b0*/  LDG.E.64 R16, desc[UR4][R24.64] ;  /* 0x0000000418107981 */ /* 0x000ee2000c1e1b00 */
[----:B------:R-:W-:-:S03]  /*03c0*/  IMAD.WIDE R12, R19, 0x8, R20 ;  /* 0x00000008130c7825 */ /* 0x000fc600078e0214 */
[----:B------:R-:W4:Y:S04]  /*03d0*/  LDG.E.64 R10, desc[UR4][R24.64+0x8] ;  /* 0x00000804180a7981 */ /* 0x000f28000c1e1b00 */
[----:B------:R-:W5:Y:S04]  /*03e0*/  LDG.E.64 R12, desc[UR4][R12.64] ;  /* 0x000000040c0c7981 */ /* 0x000f68000c1e1b00 */
[----:B------:R-:W4:Y:S01]  /*03f0*/  LDG.E.64 R4, desc[UR4][R24.64+0x10] ;  /* 0x0000100418047981 */ /* 0x000f22000c1e1b00 */
[----:B------:R-:W-:-:S03]  /*0400*/  IMAD.WIDE R28, R19, 0x8, R24 ;  /* 0x00000008131c7825 */ /* 0x000fc600078e0218 */
[----:B------:R-:W4:Y:S04]  /*0410*/  LDG.E.64 R6, desc[UR4][R24.64+0x18] ;  /* 0x0000180418067981 */ /* 0x000f28000c1e1b00 */
[----:B------:R-:W4:Y:S01]  /*0420*/  LDG.E.64 R8, desc[UR4][R28.64+0x10] ;  /* 0x000010041c087981 */ /* 0x000f22000c1e1b00 */
[----:B------:R-:W-:-:S03]  /*0430*/  IMAD.WIDE R18, R19, 0x8, R28 ;  /* 0x0000000813127825 */ /* 0x000fc600078e021c */
[----:B------:R-:W4:Y:S04]  /*0440*/  LDG.E.64 R20, desc[UR4][R24.64+0x20] ;  /* 0x0000200418147981 */ /* 0x000f28000c1e1b00 */
[----:B------:R-:W4:Y:S01]  /*0450*/  LDG.E.64 R18, desc[UR4][R18.64+0x10] ;  /* 0x0000100412127981 */ /* 0x000f22000c1e1b00 */
[----:B------:R-:W-:-:S04]  /*0460*/  IMAD.SHL.U32 R0, R0, 0x8, RZ ;  /* 0x0000000800007824 */ /* 0x000fc800078e00ff */
[----:B------:R-:W2:Y:S08]  /*0470*/  LDC.64 R26, c[0x3][R0+-0x10] ;  /* 0x00fffc00001a7b82 */ /* 0x000eb00000000a00 */
[----:B------:R-:W5:Y:S01]  /*0480*/  LDC.64 R22, c[0x3][R0+-0x8] ;  /* 0x00fffe0000167b82 */ /* 0x000f620000000a00 */
[----:B--2---:R-:W-:-:S08]  /*0490*/  DFMA R14, R26, R14, RZ ;  /* 0x0000000e1a0e722b */ /* 0x004fd000000000ff */
[----:B---3--:R-:W-:Y:S02]  /*04a0*/  DFMA R16, R26, R16, R14 ;  /* 0x000000101a10722b */ /* 0x008fe4000000000e */
[----:B------:R-:W0:Y:S06]  /*04b0*/  LDC.64 R14, c[0x3][R0] ;  /* 0x00c00000000e7b82 */ /* 0x000e2c0000000a00 */
[----:B-----5:R-:W-:-:S08]  /*04c0*/  DFMA R12, R22, R12, R16 ;  /* 0x0000000c160c722b */ /* 0x020fd00000000010 */
[----:B----4-:R-:W-:Y:S02]  /*04d0*/  DFMA R10, R22, R10, R12 ;  /* 0x0000000a160a722b */ /* 0x010fe4000000000c */
[----:B------:R-:W1:Y:S06]  /*04e0*/  LDC.64 R12, c[0x3][R0+0x8] ;  /* 0x00c00200000c7b82 */ /* 0x000e6c0000000a00 */
[----:B0-----:R-:W-:-:S08]  /*04f0*/  DFMA R10, R14, R4, R10 ;  /* 0x000000040e0a722b */ /* 0x001fd0000000000a */
[----:B------:R-:W-:Y:S01]  /*0500*/  DFMA R10, R14, R4, R10 ;  /* 0x000000040e0a722b */ /* 0x000fe2000000000a */
[----:B------:R-:W0:Y:S07]  /*0510*/  LDC.64 R4, c[0x3][R0+0x10] ;  /* 0x00c0040000047b82 */ /* 0x000e2e0000000a00 */
[----:B-1----:R-:W-:-:S08]  /*0520*/  DFMA R8, R12, R8, R10 ;  /* 0x000000080c08722b */ /* 0x002fd0000000000a */
[----:B------:R-:W-:-:S08]  /*0530*/  DFMA R6, R12, R6, R8 ;  /* 0x000000060c06722b */ /* 0x000fd00000000008 */
[----:B0-----:R-:W-:-:S08]  /*0540*/  DFMA R6, R4, R18, R6 ;  /* 0x000000120406722b */ /* 0x001fd00000000006 */
[----:B------:R-:W-:-:S11]  /*0550*/  DFMA R4, R4, R20, R6 ;  /* 0x000000140404722b */ /* 0x000fd60000000006 */
.L_x_1:
[----:B------:R-:W0:Y:S02]  /*0560*/  LDCU.64 UR6, c[0x3][0x48] ;  /* 0x00c00900ff0677ac */ /* 0x000e240008000a00 */
[----:B0-----:R-:W-:Y:S01]  /*0570*/  DMUL R4, R4, UR6 ;  /* 0x0000000604047c28 */ /* 0x001fe20008000000 */
[----:B------:R-:W-:Y:S06]  /*0580*/  BAR.SYNC.DEFER_BLOCKING 0x0 ;  /* 0x0000000000007b1d */ /* 0x000fec0000010000 */
[----:B------:R-:W-:Y:S01]  /*0590*/  STG.E.64 desc[UR4][R2.64+0x8], R4 ;  /* 0x0000080402007986 */ /* 0x000fe2000c101b04 */
[----:B------:R-:W-:Y:S05]  /*05a0*/  EXIT ;  /* 0x000000000000794d */ /* 0x000fea0003800000 */
.L_x_2:
[----:B------:R-:W-:-:S00]  /*05b0*/  BRA `(.L_x_2) ;  /* 0xfffffffc00fc7947 */ /* 0x000fc0000383ffff */
[----:B------:R-:W-:-:S00]  /*05c0*/  NOP ;  /* 0x0000000000007918 */ /* 0x000fc00000000000 */
        /* <DEDUP_REMOVED lines=11> */
.L_x_3:


//--------------------- .nv.shared.reserved.0     --------------------------
	.section	.nv.shared.reserved.0,"aw",@nobits
	.weak		__nv_reservedSMEM_offset_0_alias
	.size		__nv_reservedSMEM_offset_0_alias, 0, 64
	.other		__nv_reservedSMEM_offset_0_alias,@"STO_CUDA_RESERVED_SHARED STV_DEFAULT"
__nv_reservedSMEM_offset_0_alias:
	.zero		0
	.zero		64


//--------------------- .nv.constant0._Z9solveIterPdPi --------------------------
	.section	.nv.constant0._Z9solveIterPdPi,"a",@progbits
	.sectionflags	@""
	.align	4
.nv.constant0._Z9solveIterPdPi:
	.zero		912


//--------------------- SYMBOLS --------------------------

	.type		.nv.reservedSmem.offset0,@object
	.size		.nv.reservedSmem.offset0,0x4
